	.headerflags	@"EF_CUDA_TEXMODE_UNIFIED EF_CUDA_64BIT_ADDRESS EF_CUDA_SM89 EF_CUDA_VIRTUAL_SM(EF_CUDA_SM89)"
	.elftype	@"ET_EXEC"


//--------------------- .nv.info                  --------------------------
	.section	.nv.info,"",@"SHT_CUDA_INFO"
	.align	4


	//----- nvinfo : EIATTR_REGCOUNT
	.align		4
        /*0000*/ 	.byte	0x04, 0x2f
        /*0002*/ 	.short	(.L_1 - .L_0)
	.align		4
.L_0:
        /*0004*/ 	.word	index@(triton__0d1d2d3d4d56789de)
        /*0008*/ 	.word	0x0000001b


	//----- nvinfo : EIATTR_MAX_STACK_SIZE
	.align		4
.L_1:
        /*000c*/ 	.byte	0x04, 0x23
        /*000e*/ 	.short	(.L_3 - .L_2)
	.align		4
.L_2:
        /*0010*/ 	.word	index@(triton__0d1d2d3d4d56789de)
        /*0014*/ 	.word	0x00000000


	//----- nvinfo : EIATTR_MIN_STACK_SIZE
	.align		4
.L_3:
        /*0018*/ 	.byte	0x04, 0x12
        /*001a*/ 	.short	(.L_5 - .L_4)
	.align		4
.L_4:
        /*001c*/ 	.word	index@(triton__0d1d2d3d4d56789de)
        /*0020*/ 	.word	0x00000000


	//----- nvinfo : EIATTR_FRAME_SIZE
	.align		4
.L_5:
        /*0024*/ 	.byte	0x04, 0x11
        /*0026*/ 	.short	(.L_7 - .L_6)
	.align		4
.L_6:
        /*0028*/ 	.word	index@(triton__0d1d2d3d4d56789de)
        /*002c*/ 	.word	0x00000000
.L_7:


//--------------------- .nv.info.triton__0d1d2d3d4d56789de --------------------------
	.section	.nv.info.triton__0d1d2d3d4d56789de,"",@"SHT_CUDA_INFO"
	.align	4


	//----- nvinfo : EIATTR_CUDA_API_VERSION
	.align		4
        /*0000*/ 	.byte	0x04, 0x37
        /*0002*/ 	.short	(.L_9 - .L_8)
.L_8:
        /*0004*/ 	.word	0x0000007b


	//----- nvinfo : EIATTR_PARAM_CBANK
	.align		4
.L_9:
        /*0008*/ 	.byte	0x04, 0x0a
        /*000a*/ 	.short	(.L_11 - .L_10)
	.align		4
.L_10:
        /*000c*/ 	.word	index@(.nv.constant0.triton__0d1d2d3d4d56789de)
        /*0010*/ 	.short	0x0160
        /*0012*/ 	.short	0x003c


	//----- nvinfo : EIATTR_CBANK_PARAM_SIZE
	.align		4
.L_11:
        /*0014*/ 	.byte	0x03, 0x19
        /*0016*/ 	.short	0x003c


	//----- nvinfo : EIATTR_KPARAM_INFO
	.align		4
        /*0018*/ 	.byte	0x04, 0x17
        /*001a*/ 	.short	(.L_13 - .L_12)
.L_12:
        /*001c*/ 	.word	0x00000000
        /*0020*/ 	.short	0x0009
        /*0022*/ 	.short	0x0038
        /*0024*/ 	.byte	0x00, 0xf0, 0x11, 0x00


	//----- nvinfo : EIATTR_KPARAM_INFO
	.align		4
.L_13:
        /*0028*/ 	.byte	0x04, 0x17
        /*002a*/ 	.short	(.L_15 - .L_14)
.L_14:
        /*002c*/ 	.word	0x00000000
        /*0030*/ 	.short	0x0008
        /*0032*/ 	.short	0x0034
        /*0034*/ 	.byte	0x00, 0xf0, 0x11, 0x00


	//----- nvinfo : EIATTR_KPARAM_INFO
	.align		4
.L_15:
        /*0038*/ 	.byte	0x04, 0x17
        /*003a*/ 	.short	(.L_17 - .L_16)
.L_16:
        /*003c*/ 	.word	0x00000000
        /*0040*/ 	.short	0x0007
        /*0042*/ 	.short	0x0030
        /*0044*/ 	.byte	0x00, 0xf0, 0x11, 0x00


	//----- nvinfo : EIATTR_KPARAM_INFO
	.align		4
.L_17:
        /*0048*/ 	.byte	0x04, 0x17
        /*004a*/ 	.short	(.L_19 - .L_18)
.L_18:
        /*004c*/ 	.word	0x00000000
        /*0050*/ 	.short	0x0006
        /*0052*/ 	.short	0x002c
        /*0054*/ 	.byte	0x00, 0xf0, 0x11, 0x00


	//----- nvinfo : EIATTR_KPARAM_INFO
	.align		4
.L_19:
        /*0058*/ 	.byte	0x04, 0x17
        /*005a*/ 	.short	(.L_21 - .L_20)
.L_20:
        /*005c*/ 	.word	0x00000000
        /*0060*/ 	.short	0x0005
        /*0062*/ 	.short	0x0028
        /*0064*/ 	.byte	0x00, 0xf0, 0x11, 0x00


	//----- nvinfo : EIATTR_KPARAM_INFO
	.align		4
.L_21:
        /*0068*/ 	.byte	0x04, 0x17
        /*006a*/ 	.short	(.L_23 - .L_22)
.L_22:
        /*006c*/ 	.word	0x00000000
        /*0070*/ 	.short	0x0004
        /*0072*/ 	.short	0x0020
        /*0074*/ 	.byte	0x00, 0xf0, 0x21, 0x00


	//----- nvinfo : EIATTR_KPARAM_INFO
	.align		4
.L_23:
        /*0078*/ 	.byte	0x04, 0x17
        /*007a*/ 	.short	(.L_25 - .L_24)
.L_24:
        /*007c*/ 	.word	0x00000000
        /*0080*/ 	.short	0x0003
        /*0082*/ 	.short	0x0018
        /*0084*/ 	.byte	0x00, 0xf0, 0x21, 0x00


	//----- nvinfo : EIATTR_KPARAM_INFO
	.align		4
.L_25:
        /*0088*/ 	.byte	0x04, 0x17
        /*008a*/ 	.short	(.L_27 - .L_26)
.L_26:
        /*008c*/ 	.word	0x00000000
        /*0090*/ 	.short	0x0002
        /*0092*/ 	.short	0x0010
        /*0094*/ 	.byte	0x00, 0xf0, 0x21, 0x00


	//----- nvinfo : EIATTR_KPARAM_INFO
	.align		4
.L_27:
        /*0098*/ 	.byte	0x04, 0x17
        /*009a*/ 	.short	(.L_29 - .L_28)
.L_28:
        /*009c*/ 	.word	0x00000000
        /*00a0*/ 	.short	0x0001
        /*00a2*/ 	.short	0x0008
        /*00a4*/ 	.byte	0x00, 0xf0, 0x21, 0x00


	//----- nvinfo : EIATTR_KPARAM_INFO
	.align		4
.L_29:
        /*00a8*/ 	.byte	0x04, 0x17
        /*00aa*/ 	.short	(.L_31 - .L_30)
.L_30:
        /*00ac*/ 	.word	0x00000000
        /*00b0*/ 	.short	0x0000
        /*00b2*/ 	.short	0x0000
        /*00b4*/ 	.byte	0x00, 0xf0, 0x21, 0x00


	//----- nvinfo : EIATTR_MAXREG_COUNT
	.align		4
.L_31:
        /*00b8*/ 	.byte	0x03, 0x1b
        /*00ba*/ 	.short	0x00ff


	//----- nvinfo : EIATTR_COOP_GROUP_MASK_REGIDS
	.align		4
        /*00bc*/ 	.byte	0x04, 0x29
        /*00be*/ 	.short	(.L_33 - .L_32)


	//   ....[0]....
.L_32:
        /*00c0*/ 	.word	0xffffffff


	//   ....[1]....
        /*00c4*/ 	.word	0xffffffff


	//   ....[2]....
        /*00c8*/ 	.word	0xffffffff


	//   ....[3]....
        /*00cc*/ 	.word	0xffffffff


	//   ....[4]....
        /*00d0*/ 	.word	0xffffffff


	//   ....[5]....
        /*00d4*/ 	.word	0xffffffff


	//----- nvinfo : EIATTR_COOP_GROUP_INSTR_OFFSETS
	.align		4
.L_33:
        /*00d8*/ 	.byte	0x04, 0x28
        /*00da*/ 	.short	(.L_35 - .L_34)


	//   ....[0]....
.L_34:
        /*00dc*/ 	.word	0x00000870


	//   ....[1]....
        /*00e0*/ 	.word	0x00000880


	//   ....[2]....
        /*00e4*/ 	.word	0x00000890


	//   ....[3]....
        /*00e8*/ 	.word	0x000008d0


	//   ....[4]....
        /*00ec*/ 	.word	0x00000a20


	//   ....[5]....
        /*00f0*/ 	.word	0x00000a40


	//----- nvinfo : EIATTR_EXIT_INSTR_OFFSETS
	.align		4
.L_35:
        /*00f4*/ 	.byte	0x04, 0x1c
        /*00f6*/ 	.short	(.L_37 - .L_36)


	//   ....[0]....
.L_36:
        /*00f8*/ 	.word	0x00000ba0


	//   ....[1]....
        /*00fc*/ 	.word	0x00000be0


	//----- nvinfo : EIATTR_MAX_THREADS
	.align		4
.L_37:
        /*0100*/ 	.byte	0x04, 0x05
        /*0102*/ 	.short	(.L_39 - .L_38)
.L_38:
        /*0104*/ 	.word	0x00000100
        /*0108*/ 	.word	0x00000001
        /*010c*/ 	.word	0x00000001
.L_39:


//--------------------- .nv.rel.action            --------------------------
	.section	.nv.rel.action,"",@"SHT_CUDA_RELOCINFO"
	.align	8
	.sectionentsize	8
        /*0000*/ 	.byte	0x73, 0x00, 0x00, 0x00, 0x00, 0x00, 0x00, 0x00, 0x00, 0x00, 0x00, 0x11, 0x25, 0x00, 0x05, 0x36


//--------------------- .nv.constant0.triton__0d1d2d3d4d56789de --------------------------
	.section	.nv.constant0.triton__0d1d2d3d4d56789de,"a",@progbits
	.align	4
.nv.constant0.triton__0d1d2d3d4d56789de:
	.zero		412


//--------------------- .text.triton__0d1d2d3d4d56789de --------------------------
	.section	.text.triton__0d1d2d3d4d56789de,"ax",@progbits
	.sectionflags	@"SHF_BARRIERS=1"
	.sectioninfo	@"SHI_REGISTERS=27"
	.align	128
        .global         triton__0d1d2d3d4d56789de
        .type           triton__0d1d2d3d4d56789de,@function
        .size           triton__0d1d2d3d4d56789de,(.L_x_2 - triton__0d1d2d3d4d56789de)
        .other          triton__0d1d2d3d4d56789de,@"STO_CUDA_ENTRY STV_DEFAULT"
triton__0d1d2d3d4d56789de:
.text.triton__0d1d2d3d4d56789de:
[----:B------:R-:W-:-:S02]  /*0000*/  IMAD.MOV.U32 R1, RZ, RZ, c[0x0][0x28] ;  /* 0x00000a00ff017624 */ /* 0x000fc400078e00ff */
[----:B------:R-:W-:Y:S01]  /*0010*/  IABS R6, c[0x0][0x188] ;  /* 0x0000620000067a13 */ /* 0x000fe20000000000 */
[----:B------:R-:W0:Y:S01]  /*0020*/  S2R R9, SR_CTAID.X ;  /* 0x0000000000097919 */ /* 0x000e220000002500 */
[----:B------:R-:W-:Y:S01]  /*0030*/  MOV R12, 0x2 ;  /* 0x00000002000c7802 */ /* 0x000fe20000000f00 */
[----:B------:R-:W-:Y:S01]  /*0040*/  ULDC.64 UR4, c[0x0][0x118] ;  /* 0x0000460000047ab9 */ /* 0x000fe20000000a00 */
[----:B------:R-:W1:Y:S01]  /*0050*/  I2F.RP R3, R6 ;  /* 0x0000000600037306 */ /* 0x000e620000209400 */
[----:B------:R-:W2:Y:S01]  /*0060*/  S2R R2, SR_TID.X ;  /* 0x0000000000027919 */ /* 0x000ea20000002100 */
[----:B------:R-:W-:-:S06]  /*0070*/  PRMT R14, RZ, 0x7610, R14 ;  /* 0x00007610ff0e7816 */ /* 0x000fcc000000000e */
[----:B-1----:R-:W1:Y:S01]  /*0080*/  MUFU.RCP R3, R3 ;  /* 0x0000000300037308 */ /* 0x002e620000001000 */
[----:B0-----:R-:W-:-:S04]  /*0090*/  SHF.L.U32 R9, R9, 0x6, RZ ;  /* 0x0000000609097819 */ /* 0x001fc800000006ff */
[----:B--2---:R-:W-:Y:S02]  /*00a0*/  LOP3.LUT R0, R9, 0x3f, R2, 0xf8, !PT ;  /* 0x0000003f09007812 */ /* 0x004fe400078ef802 */
[----:B-1----:R-:W-:Y:S02]  /*00b0*/  IADD3 R4, R3, 0xffffffe, RZ ;  /* 0x0ffffffe03047810 */ /* 0x002fe40007ffe0ff */
[----:B------:R-:W-:Y:S02]  /*00c0*/  IABS R3, R0 ;  /* 0x0000000000037213 */ /* 0x000fe40000000000 */
[----:B------:R0:W1:Y:S02]  /*00d0*/  F2I.FTZ.U32.TRUNC.NTZ R5, R4 ;  /* 0x0000000400057305 */ /* 0x000064000021f000 */
[----:B0-----:R-:W-:Y:S02]  /*00e0*/  IMAD.MOV.U32 R4, RZ, RZ, RZ ;  /* 0x000000ffff047224 */ /* 0x001fe400078e00ff */
[----:B-1----:R-:W-:-:S04]  /*00f0*/  IMAD.MOV R7, RZ, RZ, -R5 ;  /* 0x000000ffff077224 */ /* 0x002fc800078e0a05 */
[----:B------:R-:W-:-:S04]  /*0100*/  IMAD R7, R7, R6, RZ ;  /* 0x0000000607077224 */ /* 0x000fc800078e02ff */
[----:B------:R-:W-:-:S06]  /*0110*/  IMAD.HI.U32 R5, R5, R7, R4 ;  /* 0x0000000705057227 */ /* 0x000fcc00078e0004 */
[----:B------:R-:W-:-:S05]  /*0120*/  IMAD.HI.U32 R5, R5, R3, RZ ;  /* 0x0000000305057227 */ /* 0x000fca00078e00ff */
[----:B------:R-:W-:-:S05]  /*0130*/  IADD3 R4, -R5, RZ, RZ ;  /* 0x000000ff05047210 */ /* 0x000fca0007ffe1ff */
[----:B------:R-:W-:-:S05]  /*0140*/  IMAD R3, R6, R4, R3 ;  /* 0x0000000406037224 */ /* 0x000fca00078e0203 */
[----:B------:R-:W-:-:S13]  /*0150*/  ISETP.GT.U32.AND P1, PT, R6, R3, PT ;  /* 0x000000030600720c */ /* 0x000fda0003f24070 */
[----:B------:R-:W-:Y:S01]  /*0160*/  @!P1 IMAD.IADD R3, R3, 0x1, -R6 ;  /* 0x0000000103039824 */ /* 0x000fe200078e0a06 */
[----:B------:R-:W-:Y:S02]  /*0170*/  @!P1 IADD3 R5, R5, 0x1, RZ ;  /* 0x0000000105059810 */ /* 0x000fe40007ffe0ff */
[----:B------:R-:W-:Y:S02]  /*0180*/  ISETP.NE.AND P1, PT, RZ, c[0x0][0x188], PT ;  /* 0x00006200ff007a0c */ /* 0x000fe40003f25270 */
[----:B------:R-:W-:Y:S02]  /*0190*/  ISETP.GE.U32.AND P0, PT, R3, R6, PT ;  /* 0x000000060300720c */ /* 0x000fe40003f06070 */
[----:B------:R-:W-:-:S04]  /*01a0*/  LOP3.LUT R3, R0, c[0x0][0x188], RZ, 0x3c, !PT ;  /* 0x0000620000037a12 */ /* 0x000fc800078e3cff */
[----:B------:R-:W-:Y:S02]  /*01b0*/  ISETP.GE.AND P2, PT, R3, RZ, PT ;  /* 0x000000ff0300720c */ /* 0x000fe40003f46270 */
[----:B------:R-:W-:-:S04]  /*01c0*/  SHF.R.U32.HI R3, RZ, 0x6, R2 ;  /* 0x00000006ff037819 */ /* 0x000fc80000011602 */
[----:B------:R-:W-:Y:S02]  /*01d0*/  SGXT.U32 R3, R3, 0x2 ;  /* 0x000000020303781a */ /* 0x000fe40000000000 */
[----:B------:R-:W-:Y:S02]  /*01e0*/  @P0 IADD3 R5, R5, 0x1, RZ ;  /* 0x0000000105050810 */ /* 0x000fe40007ffe0ff */
[----:B------:R-:W-:Y:S01]  /*01f0*/  ISETP.GE.AND P0, PT, R0, c[0x0][0x194], PT ;  /* 0x0000650000007a0c */ /* 0x000fe20003f06270 */
[----:B------:R-:W-:Y:S01]  /*0200*/  IMAD.WIDE.U32 R6, R3, R12, c[0x0][0x168] ;  /* 0x00005a0003067625 */ /* 0x000fe200078e000c */
[----:B------:R-:W-:Y:S02]  /*0210*/  MOV R18, R5 ;  /* 0x0000000500127202 */ /* 0x000fe40000000f00 */
[----:B------:R-:W-:Y:S02]  /*0220*/  MOV R5, c[0x0][0x190] ;  /* 0x0000640000057a02 */ /* 0x000fe40000000f00 */
[----:B------:R-:W2:Y:S01]  /*0230*/  LDG.E.EL.U16 R8, [R6.64] ;  /* 0x0000000406087981 */ /* 0x000ea2000c2e1500 */
[----:B------:R-:W-:Y:S01]  /*0240*/  @!P2 IMAD.MOV R18, RZ, RZ, -R18 ;  /* 0x000000ffff12a224 */ /* 0x000fe200078e0a12 */
[----:B------:R-:W-:Y:S01]  /*0250*/  @!P1 LOP3.LUT R18, RZ, c[0x0][0x188], RZ, 0x33, !PT ;  /* 0x00006200ff129a12 */ /* 0x000fe200078e33ff */
[----:B------:R-:W-:-:S04]  /*0260*/  IMAD R5, R5, c[0x0][0x18c], RZ ;  /* 0x0000630005057a24 */ /* 0x000fc800078e02ff */
[----:B------:R-:W-:Y:S02]  /*0270*/  IMAD R4, R18, 0x280, RZ ;  /* 0x0000028012047824 */ /* 0x000fe400078e02ff */
[----:B------:R-:W-:-:S03]  /*0280*/  IMAD.MOV R18, RZ, RZ, -R18 ;  /* 0x000000ffff127224 */ /* 0x000fc600078e0a12 */
[----:B------:R-:W-:Y:S01]  /*0290*/  LOP3.LUT R17, R3, R4, RZ, 0xfc, !PT ;  /* 0x0000000403117212 */ /* 0x000fe200078efcff */
[----:B------:R-:W-:-:S04]  /*02a0*/  IMAD R4, R18, c[0x0][0x188], R0 ;  /* 0x0000620012047a24 */ /* 0x000fc800078e0200 */
[--C-:B------:R-:W-:Y:S01]  /*02b0*/  IMAD R13, R5, R17, R4.reuse ;  /* 0x00000011050d7224 */ /* 0x100fe200078e0204 */
[----:B------:R-:W-:-:S03]  /*02c0*/  PRMT R4, RZ, 0x7610, R4 ;  /* 0x00007610ff047816 */ /* 0x000fc60000000004 */
[----:B------:R-:W-:-:S04]  /*02d0*/  IMAD.WIDE R10, R13, R12, c[0x0][0x160] ;  /* 0x000058000d0a7625 */ /* 0x000fc800078e020c */
[----:B------:R-:W-:Y:S01]  /*02e0*/  IMAD.WIDE R12, R13, R12, c[0x0][0x170] ;  /* 0x00005c000d0c7625 */ /* 0x000fe200078e020c */
[----:B------:R0:W3:Y:S04]  /*02f0*/  @!P0 LDG.E.EL.U16 R4, [R10.64] ;  /* 0x000000040a048981 */ /* 0x0000e8000c2e1500 */
[----:B------:R1:W4:Y:S01]  /*0300*/  @!P0 LDG.E.EL.U16 R14, [R12.64] ;  /* 0x000000040c0e8981 */ /* 0x000322000c2e1500 */
[----:B------:R-:W-:Y:S02]  /*0310*/  SHF.R.U32.HI R16, RZ, 0x2, R2 ;  /* 0x00000002ff107819 */ /* 0x000fe40000011602 */
[----:B------:R-:W-:Y:S02]  /*0320*/  LOP3.LUT R17, R17, 0x4, RZ, 0xfc, !PT ;  /* 0x0000000411117812 */ /* 0x000fe400078efcff */
[----:B------:R-:W-:-:S04]  /*0330*/  SGXT.U32 R16, R16, 0x6 ;  /* 0x000000061010781a */ /* 0x000fc80000000000 */
[----:B------:R-:W-:Y:S01]  /*0340*/  LOP3.LUT R9, R9, R16, RZ, 0xfc, !PT ;  /* 0x0000001009097212 */ /* 0x000fe200078efcff */
[----:B------:R-:W-:Y:S01]  /*0350*/  IMAD R17, R5, R17, R0 ;  /* 0x0000001105117224 */ /* 0x000fe200078e0200 */
[C---:B-1----:R-:W-:Y:S02]  /*0360*/  LOP3.LUT R13, R2.reuse, 0x3, RZ, 0xc0, !PT ;  /* 0x00000003020d7812 */ /* 0x042fe400078ec0ff */
[----:B0-----:R-:W-:Y:S02]  /*0370*/  LOP3.LUT R10, R2, 0x3f, RZ, 0xc0, !PT ;  /* 0x0000003f020a7812 */ /* 0x001fe400078ec0ff */
[C---:B------:R-:W-:Y:S01]  /*0380*/  ISETP.LT.AND P3, PT, R9.reuse, c[0x0][0x194], PT ;  /* 0x0000650009007a0c */ /* 0x040fe20003f61270 */
[----:B------:R-:W-:Y:S01]  /*0390*/  IMAD R12, R18, c[0x0][0x188], R17 ;  /* 0x00006200120c7a24 */ /* 0x000fe200078e0211 */
[----:B------:R-:W-:Y:S01]  /*03a0*/  ISETP.GE.AND P1, PT, R9, c[0x0][0x194], PT ;  /* 0x0000650009007a0c */ /* 0x000fe20003f26270 */
[----:B------:R-:W-:Y:S02]  /*03b0*/  IMAD R16, R13, 0x41, R16 ;  /* 0x000000410d107824 */ /* 0x000fe400078e0210 */
[----:B------:R-:W-:-:S02]  /*03c0*/  IMAD R17, R3, 0x41, R10 ;  /* 0x0000004103117824 */ /* 0x000fc400078e020a */
[----:B--2---:R-:W-:Y:S01]  /*03d0*/  HADD2.F32 R15, -RZ, R8.H0_H0 ;  /* 0x20000008ff0f7230 */ /* 0x004fe20000004100 */
[----:B---3--:R-:W-:Y:S02]  /*03e0*/  SEL R19, R4, RZ, !P0 ;  /* 0x000000ff04137207 */ /* 0x008fe40004000000 */
[----:B------:R-:W-:Y:S02]  /*03f0*/  IADD3 R4, P2, R6, 0x8, RZ ;  /* 0x0000000806047810 */ /* 0x000fe40007f5e0ff */
[----:B----4-:R-:W-:Y:S01]  /*0400*/  SEL R14, R14, RZ, !P0 ;  /* 0x000000ff0e0e7207 */ /* 0x010fe20004000000 */
[----:B------:R-:W-:Y:S02]  /*0410*/  HADD2.F32 R6, -RZ, R19.H0_H0 ;  /* 0x20000013ff067230 */ /* 0x000fe40000004100 */
[----:B------:R-:W-:Y:S02]  /*0420*/  IMAD.X R11, RZ, RZ, R7, P2 ;  /* 0x000000ffff0b7224 */ /* 0x000fe400010e0607 */
[----:B------:R-:W-:Y:S01]  /*0430*/  HADD2.F32 R7, -RZ, R14.H0_H0 ;  /* 0x2000000eff077230 */ /* 0x000fe20000004100 */
[----:B------:R-:W-:-:S04]  /*0440*/  FADD R6, R6, R15 ;  /* 0x0000000f06067221 */ /* 0x000fc80000000000 */
[----:B------:R-:W-:Y:S01]  /*0450*/  FFMA R6, R7, 0.125, R6 ;  /* 0x3e00000007067823 */ /* 0x000fe20000000006 */
[----:B------:R-:W-:Y:S01]  /*0460*/  CS2R R14, SRZ ;  /* 0x00000000000e7805 */ /* 0x000fe2000001ff00 */
[----:B------:R-:W-:-:S03]  /*0470*/  SEL R19, RZ, 0x3f800000, !P3 ;  /* 0x3f800000ff137807 */ /* 0x000fc60005800000 */
[----:B------:R-:W-:-:S02]  /*0480*/  FSEL R18, R6, RZ, !P0 ;  /* 0x000000ff06127208 */ /* 0x000fc40004000000 */
.L_x_0:
[----:B------:R-:W-:Y:S02]  /*0490*/  MOV R7, 0x2 ;  /* 0x0000000200077802 */ /* 0x000fe40000000f00 */
[----:B------:R-:W-:Y:S02]  /*04a0*/  PRMT R20, RZ, 0x7610, R20 ;  /* 0x00007610ff147816 */ /* 0x000fe40000000014 */
[----:B------:R-:W-:Y:S01]  /*04b0*/  PRMT R21, RZ, 0x7610, R21 ;  /* 0x00007610ff157816 */ /* 0x000fe20000000015 */
[----:B------:R-:W-:-:S04]  /*04c0*/  IMAD.WIDE R8, R12, R7, c[0x0][0x160] ;  /* 0x000058000c087625 */ /* 0x000fc800078e0207 */
[----:B------:R-:W-:Y:S01]  /*04d0*/  IMAD.WIDE R6, R12, R7, c[0x0][0x170] ;  /* 0x00005c000c067625 */ /* 0x000fe200078e0207 */
[----:B------:R0:W2:Y:S04]  /*04e0*/  @!P0 LDG.E.EL.U16 R20, [R8.64] ;  /* 0x0000000408148981 */ /* 0x0000a8000c2e1500 */
[----:B------:R1:W3:Y:S01]  /*04f0*/  @!P0 LDG.E.EL.U16 R21, [R6.64] ;  /* 0x0000000406158981 */ /* 0x0002e2000c2e1500 */
[----:B0-----:R-:W-:Y:S01]  /*0500*/  IMAD.MOV.U32 R8, RZ, RZ, R4 ;  /* 0x000000ffff087224 */ /* 0x001fe200078e0004 */
[----:B------:R-:W-:-:S05]  /*0510*/  MOV R9, R11 ;  /* 0x0000000b00097202 */ /* 0x000fca0000000f00 */
[----:B------:R-:W4:Y:S01]  /*0520*/  LDG.E.EL.U16 R23, [R8.64] ;  /* 0x0000000408177981 */ /* 0x000f22000c2e1500 */
[----:B------:R-:W-:-:S03]  /*0530*/  FADD R22, R19, 1 ;  /* 0x3f80000013167421 */ /* 0x000fc60000000000 */
[----:B------:R-:W-:Y:S06]  /*0540*/  BAR.SYNC 0x0 ;  /* 0x0000000000007b1d */ /* 0x000fec0000000000 */
[----:B------:R-:W-:Y:S04]  /*0550*/  STS [R16.X4], R22 ;  /* 0x0000001610007388 */ /* 0x000fe80000004800 */
[----:B------:R-:W-:Y:S06]  /*0560*/  BAR.SYNC 0x0 ;  /* 0x0000000000007b1d */ /* 0x000fec0000000000 */
[----:B------:R-:W0:Y:S01]  /*0570*/  LDS R24, [R17.X4] ;  /* 0x0000000011187984 */ /* 0x000e220000004800 */
[----:B------:R-:W-:-:S02]  /*0580*/  IADD3 R14, R14, 0x4, RZ ;  /* 0x000000040e0e7810 */ /* 0x000fc40007ffe0ff */
[C---:B0-----:R-:W-:Y:S02]  /*0590*/  FSETP.GT.AND P2, PT, |R24|.reuse, 8.50705917302346158658e+37, PT ;  /* 0x7e8000001800780b */ /* 0x041fe40003f44200 */
[----:B------:R-:W-:-:S11]  /*05a0*/  FSETP.GEU.AND P3, PT, |R24|, 1.175494350822287508e-38, PT ;  /* 0x008000001800780b */ /* 0x000fd60003f6e200 */
[----:B------:R-:W-:-:S04]  /*05b0*/  @P2 FMUL R24, R24, 0.25 ;  /* 0x3e80000018182820 */ /* 0x000fc80000400000 */
[----:B------:R-:W-:-:S04]  /*05c0*/  @!P3 FMUL R24, R24, 16777216 ;  /* 0x4b8000001818b820 */ /* 0x000fc80000400000 */
[----:B-1----:R-:W0:Y:S01]  /*05d0*/  MUFU.RCP R7, R24 ;  /* 0x0000001800077308 */ /* 0x002e220000001000 */
[----:B------:R-:W-:Y:S02]  /*05e0*/  FSEL R19, R22, R19, !P1 ;  /* 0x0000001316137208 */ /* 0x000fe40004800000 */
[----:B------:R-:W-:Y:S02]  /*05f0*/  LEA R12, R5, R12, 0x2 ;  /* 0x0000000c050c7211 */ /* 0x000fe400078e10ff */
[----:B--2---:R-:W-:Y:S02]  /*0600*/  SEL R20, R20, RZ, !P0 ;  /* 0x000000ff14147207 */ /* 0x004fe40004000000 */
[----:B---3--:R-:W-:-:S03]  /*0610*/  SEL R21, R21, RZ, !P0 ;  /* 0x000000ff15157207 */ /* 0x008fc60004000000 */
[----:B------:R-:W-:Y:S02]  /*0620*/  HADD2.F32 R6, -RZ, R20.H0_H0 ;  /* 0x20000014ff067230 */ /* 0x000fe40000004100 */
[----:B------:R-:W-:Y:S02]  /*0630*/  HADD2.F32 R21, -RZ, R21.H0_H0 ;  /* 0x20000015ff157230 */ /* 0x000fe40000004100 */
[----:B----4-:R-:W-:-:S05]  /*0640*/  HADD2.F32 R23, -RZ, R23.H0_H0 ;  /* 0x20000017ff177230 */ /* 0x010fca0000004100 */
[----:B------:R-:W-:-:S04]  /*0650*/  FADD R6, R6, R23 ;  /* 0x0000001706067221 */ /* 0x000fc80000000000 */
[----:B------:R-:W-:-:S04]  /*0660*/  FFMA R21, R21, 0.125, R6 ;  /* 0x3e00000015157823 */ /* 0x000fc80000000006 */
[----:B------:R-:W-:-:S04]  /*0670*/  FADD R6, R21, -R18 ;  /* 0x8000001215067221 */ /* 0x000fc80000000000 */
[----:B------:R-:W-:-:S05]  /*0680*/  FMUL R9, R6, 0.25 ;  /* 0x3e80000006097820 */ /* 0x000fca0000400000 */
[----:B------:R-:W-:-:S05]  /*0690*/  FSEL R9, R9, R6, P2 ;  /* 0x0000000609097208 */ /* 0x000fca0001000000 */
[----:B------:R-:W-:Y:S01]  /*06a0*/  @!P3 FMUL R9, R9, 16777216 ;  /* 0x4b8000000909b820 */ /* 0x000fe20000400000 */
[----:B------:R-:W-:-:S03]  /*06b0*/  ISETP.GE.U32.AND P2, PT, R14, 0x27c, PT ;  /* 0x0000027c0e00780c */ /* 0x000fc60003f46070 */
[----:B0-----:R-:W-:-:S04]  /*06c0*/  FFMA R7, R7, R9, R18 ;  /* 0x0000000907077223 */ /* 0x001fc80000000012 */
[----:B------:R-:W-:-:S04]  /*06d0*/  FADD R21, R21, -R7 ;  /* 0x8000000715157221 */ /* 0x000fc80000000000 */
[----:B------:R-:W-:Y:S01]  /*06e0*/  FMUL R21, R6, R21 ;  /* 0x0000001506157220 */ /* 0x000fe20000400000 */
[----:B------:R-:W-:-:S04]  /*06f0*/  IADD3 R4, P3, R4, 0x8, RZ ;  /* 0x0000000804047810 */ /* 0x000fc80007f7e0ff */
[----:B------:R-:W-:Y:S01]  /*0700*/  FSEL R6, R21, -RZ, !P0 ;  /* 0x800000ff15067208 */ /* 0x000fe20004000000 */
[----:B------:R-:W-:Y:S01]  /*0710*/  IMAD.X R11, RZ, RZ, R11, P3 ;  /* 0x000000ffff0b7224 */ /* 0x000fe200018e060b */
[----:B------:R-:W-:-:S03]  /*0720*/  FSEL R18, R7, R18, !P0 ;  /* 0x0000001207127208 */ /* 0x000fc60004000000 */
[----:B------:R-:W-:Y:S01]  /*0730*/  FADD R15, R6, R15 ;  /* 0x0000000f060f7221 */ /* 0x000fe20000000000 */
[----:B------:R-:W-:Y:S05]  /*0740*/  @!P2 BRA `(.L_x_0) ;  /* 0xfffffd400000a947 */ /* 0x000fea000383ffff */
[----:B------:R-:W-:Y:S06]  /*0750*/  BAR.SYNC 0x0 ;  /* 0x0000000000007b1d */ /* 0x000fec0000000000 */
[----:B------:R-:W-:Y:S04]  /*0760*/  STS [R16.X4], R19 ;  /* 0x0000001310007388 */ /* 0x000fe80000004800 */
[----:B------:R-:W-:Y:S06]  /*0770*/  BAR.SYNC 0x0 ;  /* 0x0000000000007b1d */ /* 0x000fec0000000000 */
[----:B------:R-:W0:Y:S04]  /*0780*/  LDS R17, [R17.X4] ;  /* 0x0000000011117984 */ /* 0x000e280000004800 */
[----:B------:R-:W-:Y:S06]  /*0790*/  BAR.SYNC 0x0 ;  /* 0x0000000000007b1d */ /* 0x000fec0000000000 */
[----:B------:R-:W-:Y:S01]  /*07a0*/  ISETP.GE.AND P1, PT, R2, 0x100, PT ;  /* 0x000001000200780c */ /* 0x000fe20003f26270 */
[----:B------:R-:W-:Y:S01]  /*07b0*/  IMAD.SHL.U32 R4, R3, 0x4, RZ ;  /* 0x0000000403047824 */ /* 0x000fe200078e00ff */
[----:B------:R-:W-:-:S02]  /*07c0*/  SHF.L.U32 R5, R10, 0x4, RZ ;  /* 0x000000040a057819 */ /* 0x000fc400000006ff */
[----:B------:R-:W-:Y:S01]  /*07d0*/  ISETP.EQ.AND P0, PT, R3, RZ, !P0 ;  /* 0x000000ff0300720c */ /* 0x000fe20004702270 */
[----:B------:R-:W-:Y:S01]  /*07e0*/  IMAD.MOV.U32 R3, RZ, RZ, 0x4 ;  /* 0x00000004ff037424 */ /* 0x000fe200078e00ff */
[----:B------:R-:W-:-:S05]  /*07f0*/  LOP3.LUT R4, R5, R4, RZ, 0xfc, !PT ;  /* 0x0000000405047212 */ /* 0x000fca00078efcff */
[----:B------:R-:W-:Y:S04]  /*0800*/  STS [R4], R18 ;  /* 0x0000001204007388 */ /* 0x000fe80000000800 */
[----:B------:R-:W-:Y:S04]  /*0810*/  STS [R4+0x400], R15 ;  /* 0x0004000f04007388 */ /* 0x000fe80000000800 */
[----:B0-----:R-:W-:Y:S04]  /*0820*/  STS [R4+0x800], R17 ;  /* 0x0008001104007388 */ /* 0x001fe80000000800 */
[----:B------:R-:W-:Y:S06]  /*0830*/  BAR.SYNC 0x0 ;  /* 0x0000000000007b1d */ /* 0x000fec0000000000 */
[----:B------:R-:W0:Y:S04]  /*0840*/  @!P1 LDS R8, [R2.X4+0x800] ;  /* 0x0008000002089984 */ /* 0x000e280000004800 */
[----:B------:R-:W1:Y:S04]  /*0850*/  @!P1 LDS R6, [R2.X4] ;  /* 0x0000000002069984 */ /* 0x000e680000004800 */
[----:B------:R-:W2:Y:S04]  /*0860*/  @!P1 LDS R7, [R2.X4+0x400] ;  /* 0x0004000002079984 */ /* 0x000ea80000004800 */
[----:B0-----:R-:W0:Y:S04]  /*0870*/  SHFL.BFLY PT, R9, R8, 0x2, 0x1f ;  /* 0x0c401f0008097f89 */ /* 0x001e2800000e0000 */
[----:B-1----:R-:W1:Y:S04]  /*0880*/  SHFL.BFLY PT, R5, R6, 0x2, 0x1f ;  /* 0x0c401f0006057f89 */ /* 0x002e6800000e0000 */
[----:B--2---:R-:W2:Y:S01]  /*0890*/  SHFL.BFLY PT, R4, R7, 0x2, 0x1f ;  /* 0x0c401f0007047f89 */ /* 0x004ea200000e0000 */
[----:B0-----:R-:W-:-:S04]  /*08a0*/  FADD R11, R8, R9 ;  /* 0x00000009080b7221 */ /* 0x001fc80000000000 */
[C---:B------:R-:W-:Y:S01]  /*08b0*/  FMUL R12, R11.reuse, 0.25 ;  /* 0x3e8000000b0c7820 */ /* 0x040fe20000400000 */
[C---:B------:R-:W-:Y:S01]  /*08c0*/  FSETP.GEU.AND P2, PT, |R11|.reuse, 1.175494350822287508e-38, PT ;  /* 0x008000000b00780b */ /* 0x040fe20003f4e200 */
[----:B------:R-:W0:Y:S01]  /*08d0*/  SHFL.BFLY PT, R14, R11, 0x1, 0x1f ;  /* 0x0c201f000b0e7f89 */ /* 0x000e2200000e0000 */
[----:B------:R-:W-:Y:S01]  /*08e0*/  FSETP.GT.AND P1, PT, |R11|, 8.50705917302346158658e+37, PT ;  /* 0x7e8000000b00780b */ /* 0x000fe20003f24200 */
[----:B-1----:R-:W-:Y:S01]  /*08f0*/  FADD R5, -R6, R5 ;  /* 0x0000000506057221 */ /* 0x002fe20000000100 */
[----:B--2---:R-:W-:Y:S02]  /*0900*/  FADD R4, R7, R4 ;  /* 0x0000000407047221 */ /* 0x004fe40000000000 */
[----:B------:R-:W-:Y:S01]  /*0910*/  FSEL R12, R12, R11, P1 ;  /* 0x0000000b0c0c7208 */ /* 0x000fe20000800000 */
[----:B------:R-:W-:-:S04]  /*0920*/  FMUL R15, R5, R5 ;  /* 0x00000005050f7220 */ /* 0x000fc80000400000 */
[----:B------:R-:W-:Y:S02]  /*0930*/  FMUL R15, R8, R15 ;  /* 0x0000000f080f7220 */ /* 0x000fe40000400000 */
[----:B------:R-:W-:Y:S02]  /*0940*/  @!P2 FMUL R12, R12, 16777216 ;  /* 0x4b8000000c0ca820 */ /* 0x000fe40000400000 */
[----:B------:R-:W-:Y:S01]  /*0950*/  @P1 FMUL R9, R9, 0.25 ;  /* 0x3e80000009091820 */ /* 0x000fe20000400000 */
[----:B------:R-:W-:-:S03]  /*0960*/  FSETP.NEU.AND P1, PT, R11, RZ, PT ;  /* 0x000000ff0b00720b */ /* 0x000fc60003f2d000 */
[----:B------:R-:W1:Y:S01]  /*0970*/  MUFU.RCP R12, R12 ;  /* 0x0000000c000c7308 */ /* 0x000e620000001000 */
[----:B------:R-:W-:Y:S01]  /*0980*/  @!P2 FMUL R9, R9, 16777216 ;  /* 0x4b8000000909a820 */ /* 0x000fe20000400000 */
[----:B0-----:R-:W-:-:S04]  /*0990*/  FADD R17, R11, R14 ;  /* 0x0000000e0b117221 */ /* 0x001fc80000000000 */
[C---:B------:R-:W-:Y:S01]  /*09a0*/  FMUL R16, R17.reuse, 0.25 ;  /* 0x3e80000011107820 */ /* 0x040fe20000400000 */
[----:B------:R-:W-:Y:S01]  /*09b0*/  FSETP.GEU.AND P2, PT, |R17|, 1.175494350822287508e-38, PT ;  /* 0x008000001100780b */ /* 0x000fe20003f4e200 */
[----:B-1----:R-:W-:-:S05]  /*09c0*/  FMUL R9, R12, R9 ;  /* 0x000000090c097220 */ /* 0x002fca0000400000 */
[----:B------:R-:W-:Y:S02]  /*09d0*/  FSEL R9, R9, RZ, P1 ;  /* 0x000000ff09097208 */ /* 0x000fe40000800000 */
[----:B------:R-:W-:-:S03]  /*09e0*/  FSETP.GT.AND P1, PT, |R17|, 8.50705917302346158658e+37, PT ;  /* 0x7e8000001100780b */ /* 0x000fc60003f24200 */
[----:B------:R-:W-:Y:S01]  /*09f0*/  FFMA R5, R5, R9, R6 ;  /* 0x0000000905057223 */ /* 0x000fe20000000006 */
[----:B------:R-:W-:Y:S01]  /*0a00*/  FSEL R16, R16, R17, P1 ;  /* 0x0000001110107208 */ /* 0x000fe20000800000 */
[----:B------:R-:W-:-:S03]  /*0a10*/  FFMA R4, R9, R15, R4 ;  /* 0x0000000f09047223 */ /* 0x000fc60000000004 */
[----:B------:R-:W0:Y:S01]  /*0a20*/  SHFL.BFLY PT, R6, R5, 0x1, 0x1f ;  /* 0x0c201f0005067f89 */ /* 0x000e2200000e0000 */
[----:B------:R-:W-:-:S03]  /*0a30*/  @!P2 FMUL R16, R16, 16777216 ;  /* 0x4b8000001010a820 */ /* 0x000fc60000400000 */
[----:B------:R-:W1:Y:S01]  /*0a40*/  SHFL.BFLY PT, R7, R4, 0x1, 0x1f ;  /* 0x0c201f0004077f89 */ /* 0x000e6200000e0000 */
[----:B------:R-:W2:Y:S01]  /*0a50*/  MUFU.RCP R9, R16 ;  /* 0x0000001000097308 */ /* 0x000ea20000001000 */
[----:B------:R-:W-:Y:S01]  /*0a60*/  @P1 FMUL R14, R14, 0.25 ;  /* 0x3e8000000e0e1820 */ /* 0x000fe20000400000 */
[----:B------:R-:W-:-:S03]  /*0a70*/  ISETP.NE.AND P1, PT, R13, RZ, PT ;  /* 0x000000ff0d00720c */ /* 0x000fc60003f25270 */
[----:B------:R-:W-:Y:S01]  /*0a80*/  @!P2 FMUL R14, R14, 16777216 ;  /* 0x4b8000000e0ea820 */ /* 0x000fe20000400000 */
[----:B------:R-:W-:Y:S02]  /*0a90*/  FSETP.NEU.AND P2, PT, R17, RZ, PT ;  /* 0x000000ff1100720b */ /* 0x000fe40003f4d000 */
[----:B------:R-:W-:Y:S01]  /*0aa0*/  ISETP.LT.AND P1, PT, R2, 0x100, !P1 ;  /* 0x000001000200780c */ /* 0x000fe20004f21270 */
[----:B--2---:R-:W-:Y:S01]  /*0ab0*/  FMUL R9, R9, R14 ;  /* 0x0000000e09097220 */ /* 0x004fe20000400000 */
[----:B0-----:R-:W-:-:S04]  /*0ac0*/  FADD R6, -R5, R6 ;  /* 0x0000000605067221 */ /* 0x001fc80000000100 */
[----:B------:R-:W-:-:S07]  /*0ad0*/  FSEL R9, R9, RZ, P2 ;  /* 0x000000ff09097208 */ /* 0x000fce0001000000 */
[----:B------:R-:W-:Y:S01]  /*0ae0*/  @P1 STS [R2.X4+0x800], R17 ;  /* 0x0008001102001388 */ /* 0x000fe20000004800 */
[----:B------:R-:W-:Y:S01]  /*0af0*/  FMUL R12, R6, R6 ;  /* 0x00000006060c7220 */ /* 0x000fe20000400000 */
[----:B-1----:R-:W-:Y:S01]  /*0b00*/  FADD R8, R4, R7 ;  /* 0x0000000704087221 */ /* 0x002fe20000000000 */
[----:B------:R-:W-:Y:S02]  /*0b10*/  FFMA R7, R6, R9, R5 ;  /* 0x0000000906077223 */ /* 0x000fe40000000005 */
[----:B------:R-:W-:Y:S01]  /*0b20*/  FMUL R12, R11, R12 ;  /* 0x0000000c0b0c7220 */ /* 0x000fe20000400000 */
[----:B------:R-:W-:-:S03]  /*0b30*/  IMAD.WIDE R4, R0, R3, c[0x0][0x178] ;  /* 0x00005e0000047625 */ /* 0x000fc600078e0203 */
[----:B------:R-:W-:Y:S01]  /*0b40*/  FFMA R9, R9, R12, R8 ;  /* 0x0000000c09097223 */ /* 0x000fe20000000008 */
[----:B------:R-:W-:Y:S04]  /*0b50*/  @P1 STS [R2.X4], R7 ;  /* 0x0000000702001388 */ /* 0x000fe80000004800 */
[----:B------:R-:W-:Y:S04]  /*0b60*/  @P1 STS [R2.X4+0x400], R9 ;  /* 0x0004000902001388 */ /* 0x000fe80000004800 */
[----:B------:R-:W-:Y:S06]  /*0b70*/  BAR.SYNC 0x0 ;  /* 0x0000000000007b1d */ /* 0x000fec0000000000 */
[----:B------:R-:W0:Y:S04]  /*0b80*/  LDS R11, [R10.X16] ;  /* 0x000000000a0b7984 */ /* 0x000e28000000c800 */
[----:B0-----:R0:W-:Y:S01]  /*0b90*/  @P0 STG.E [R4.64], R11 ;  /* 0x0000000b04000986 */ /* 0x0011e2000c101904 */
[----:B------:R-:W-:Y:S05]  /*0ba0*/  @!P0 EXIT ;  /* 0x000000000000894d */ /* 0x000fea0003800000 */
[----:B0-----:R-:W0:Y:S01]  /*0bb0*/  LDS R5, [R10.X16+0x400] ;  /* 0x000400000a057984 */ /* 0x001e22000000c800 */
[----:B------:R-:W-:-:S05]  /*0bc0*/  IMAD.WIDE R2, R0, R3, c[0x0][0x180] ;  /* 0x0000600000027625 */ /* 0x000fca00078e0203 */
[----:B0-----:R-:W-:Y:S01]  /*0bd0*/  STG.E [R2.64], R5 ;  /* 0x0000000502007986 */ /* 0x001fe2000c101904 */
[----:B------:R-:W-:Y:S05]  /*0be0*/  EXIT ;  /* 0x000000000000794d */ /* 0x000fea0003800000 */
.L_x_1:
[----:B------:R-:W-:-:S00]  /*0bf0*/  BRA `(.L_x_1) ;  /* 0xfffffff000007947 */ /* 0x000fc0000383ffff */
[----:B------:R-:W-:-:S00]  /*0c00*/  NOP ;  /* 0x0000000000007918 */ /* 0x000fc00000000000 */
[----:B------:R-:W-:-:S00]  /*0c10*/  NOP ;  /* 0x0000000000007918 */ /* 0x000fc00000000000 */
[----:B------:R-:W-:-:S00]  /*0c20*/  NOP ;  /* 0x0000000000007918 */ /* 0x000fc00000000000 */
[----:B------:R-:W-:-:S00]  /*0c30*/  NOP ;  /* 0x0000000000007918 */ /* 0x000fc00000000000 */
[----:B------:R-:W-:-:S00]  /*0c40*/  NOP ;  /* 0x0000000000007918 */ /* 0x000fc00000000000 */
[----:B------:R-:W-:-:S00]  /*0c50*/  NOP ;  /* 0x0000000000007918 */ /* 0x000fc00000000000 */
[----:B------:R-:W-:-:S00]  /*0c60*/  NOP ;  /* 0x0000000000007918 */ /* 0x000fc00000000000 */
[----:B------:R-:W-:-:S00]  /*0c70*/  NOP ;  /* 0x0000000000007918 */ /* 0x000fc00000000000 */
.L_x_2:


//--------------------- .nv.shared.triton__0d1d2d3d4d56789de --------------------------
	.section	.nv.shared.triton__0d1d2d3d4d56789de,"aw",@nobits
	.align	16
